//
// Generated by NVIDIA NVVM Compiler
//
// Compiler Build ID: CL-36424714
// Cuda compilation tools, release 13.0, V13.0.88
// Based on NVVM 20.0.0
//

.version 9.0
.target sm_100
.address_size 64

	// .globl	_Z6kernelPiS_S_iiii

.visible .entry _Z6kernelPiS_S_iiii(
	.param .u64 .ptr .align 1 _Z6kernelPiS_S_iiii_param_0,
	.param .u64 .ptr .align 1 _Z6kernelPiS_S_iiii_param_1,
	.param .u64 .ptr .align 1 _Z6kernelPiS_S_iiii_param_2,
	.param .u32 _Z6kernelPiS_S_iiii_param_3,
	.param .u32 _Z6kernelPiS_S_iiii_param_4,
	.param .u32 _Z6kernelPiS_S_iiii_param_5,
	.param .u32 _Z6kernelPiS_S_iiii_param_6
)
{
	.reg .pred 	%p<13>;
	.reg .b32 	%r<109>;
	.reg .b64 	%rd<53>;

	ld.param.u64 	%rd7, [_Z6kernelPiS_S_iiii_param_0];
	ld.param.u64 	%rd8, [_Z6kernelPiS_S_iiii_param_1];
	ld.param.u64 	%rd6, [_Z6kernelPiS_S_iiii_param_2];
	ld.param.u32 	%r32, [_Z6kernelPiS_S_iiii_param_3];
	ld.param.u32 	%r30, [_Z6kernelPiS_S_iiii_param_4];
	ld.param.u32 	%r31, [_Z6kernelPiS_S_iiii_param_6];
	cvta.to.global.u64 	%rd1, %rd8;
	cvta.to.global.u64 	%rd2, %rd7;
	mov.u32 	%r34, %ntid.x;
	mov.u32 	%r35, %ctaid.x;
	mov.u32 	%r36, %tid.x;
	mad.lo.s32 	%r1, %r34, %r35, %r36;
	mov.u32 	%r37, %ntid.y;
	mov.u32 	%r38, %ctaid.y;
	mov.u32 	%r39, %tid.y;
	mad.lo.s32 	%r40, %r37, %r38, %r39;
	mul.lo.s32 	%r3, %r30, %r40;
	setp.ge.s32 	%p1, %r1, %r31;
	setp.ge.s32 	%p2, %r40, %r32;
	or.pred  	%p3, %p1, %p2;
	@%p3 bra 	$L__BB0_14;
	setp.lt.s32 	%p4, %r30, 1;
	mov.b32 	%r108, 0;
	@%p4 bra 	$L__BB0_13;
	and.b32  	%r4, %r30, 7;
	setp.lt.u32 	%p5, %r30, 8;
	mov.b32 	%r108, 0;
	mov.u32 	%r104, %r108;
	@%p5 bra 	$L__BB0_5;
	and.b32  	%r104, %r30, 2147483640;
	neg.s32 	%r97, %r104;
	shl.b32 	%r7, %r31, 3;
	mul.wide.u32 	%rd9, %r3, 4;
	add.s64 	%rd10, %rd9, %rd2;
	add.s64 	%rd52, %rd10, 16;
	mov.b32 	%r108, 0;
	mul.wide.s32 	%rd13, %r31, 4;
	mov.u32 	%r96, %r1;
$L__BB0_4:
	.pragma "nounroll";
	ld.global.u32 	%r45, [%rd52+-16];
	mul.wide.s32 	%rd11, %r96, 4;
	add.s64 	%rd12, %rd1, %rd11;
	ld.global.u32 	%r46, [%rd12];
	mad.lo.s32 	%r47, %r46, %r45, %r108;
	ld.global.u32 	%r48, [%rd52+-12];
	add.s64 	%rd14, %rd12, %rd13;
	ld.global.u32 	%r49, [%rd14];
	mad.lo.s32 	%r50, %r49, %r48, %r47;
	ld.global.u32 	%r51, [%rd52+-8];
	add.s64 	%rd15, %rd14, %rd13;
	ld.global.u32 	%r52, [%rd15];
	mad.lo.s32 	%r53, %r52, %r51, %r50;
	ld.global.u32 	%r54, [%rd52+-4];
	add.s64 	%rd16, %rd15, %rd13;
	ld.global.u32 	%r55, [%rd16];
	mad.lo.s32 	%r56, %r55, %r54, %r53;
	ld.global.u32 	%r57, [%rd52];
	add.s64 	%rd17, %rd16, %rd13;
	ld.global.u32 	%r58, [%rd17];
	mad.lo.s32 	%r59, %r58, %r57, %r56;
	ld.global.u32 	%r60, [%rd52+4];
	add.s64 	%rd18, %rd17, %rd13;
	ld.global.u32 	%r61, [%rd18];
	mad.lo.s32 	%r62, %r61, %r60, %r59;
	ld.global.u32 	%r63, [%rd52+8];
	add.s64 	%rd19, %rd18, %rd13;
	ld.global.u32 	%r64, [%rd19];
	mad.lo.s32 	%r65, %r64, %r63, %r62;
	ld.global.u32 	%r66, [%rd52+12];
	add.s64 	%rd20, %rd19, %rd13;
	ld.global.u32 	%r67, [%rd20];
	mad.lo.s32 	%r108, %r67, %r66, %r65;
	add.s32 	%r97, %r97, 8;
	add.s32 	%r96, %r96, %r7;
	add.s64 	%rd52, %rd52, 32;
	setp.ne.s32 	%p6, %r97, 0;
	@%p6 bra 	$L__BB0_4;
$L__BB0_5:
	setp.eq.s32 	%p7, %r4, 0;
	@%p7 bra 	$L__BB0_13;
	and.b32  	%r17, %r30, 3;
	setp.lt.u32 	%p8, %r4, 4;
	@%p8 bra 	$L__BB0_8;
	add.s32 	%r69, %r104, %r3;
	mul.wide.u32 	%rd21, %r69, 4;
	add.s64 	%rd22, %rd2, %rd21;
	ld.global.u32 	%r70, [%rd22];
	mad.lo.s32 	%r71, %r104, %r31, %r1;
	mul.wide.s32 	%rd23, %r71, 4;
	add.s64 	%rd24, %rd1, %rd23;
	ld.global.u32 	%r72, [%rd24];
	mad.lo.s32 	%r73, %r72, %r70, %r108;
	cvt.u64.u32 	%rd25, %r3;
	cvt.u64.u32 	%rd26, %r104;
	add.s64 	%rd27, %rd26, %rd25;
	shl.b64 	%rd28, %rd27, 2;
	add.s64 	%rd29, %rd2, %rd28;
	ld.global.u32 	%r74, [%rd29+4];
	mul.wide.s32 	%rd30, %r31, 4;
	add.s64 	%rd31, %rd24, %rd30;
	ld.global.u32 	%r75, [%rd31];
	mad.lo.s32 	%r76, %r75, %r74, %r73;
	ld.global.u32 	%r77, [%rd29+8];
	add.s64 	%rd32, %rd31, %rd30;
	ld.global.u32 	%r78, [%rd32];
	mad.lo.s32 	%r79, %r78, %r77, %r76;
	ld.global.u32 	%r80, [%rd29+12];
	add.s64 	%rd33, %rd32, %rd30;
	ld.global.u32 	%r81, [%rd33];
	mad.lo.s32 	%r108, %r81, %r80, %r79;
	add.s32 	%r104, %r104, 4;
$L__BB0_8:
	setp.eq.s32 	%p9, %r17, 0;
	@%p9 bra 	$L__BB0_13;
	setp.eq.s32 	%p10, %r17, 1;
	@%p10 bra 	$L__BB0_11;
	add.s32 	%r83, %r104, %r3;
	mul.wide.u32 	%rd34, %r83, 4;
	add.s64 	%rd35, %rd2, %rd34;
	ld.global.u32 	%r84, [%rd35];
	mad.lo.s32 	%r85, %r104, %r31, %r1;
	mul.wide.s32 	%rd36, %r85, 4;
	add.s64 	%rd37, %rd1, %rd36;
	ld.global.u32 	%r86, [%rd37];
	mad.lo.s32 	%r87, %r86, %r84, %r108;
	cvt.u64.u32 	%rd38, %r3;
	cvt.u64.u32 	%rd39, %r104;
	add.s64 	%rd40, %rd39, %rd38;
	shl.b64 	%rd41, %rd40, 2;
	add.s64 	%rd42, %rd2, %rd41;
	ld.global.u32 	%r88, [%rd42+4];
	mul.wide.s32 	%rd43, %r31, 4;
	add.s64 	%rd44, %rd37, %rd43;
	ld.global.u32 	%r89, [%rd44];
	mad.lo.s32 	%r108, %r89, %r88, %r87;
	add.s32 	%r104, %r104, 2;
$L__BB0_11:
	and.b32  	%r90, %r30, 1;
	setp.eq.b32 	%p11, %r90, 1;
	not.pred 	%p12, %p11;
	@%p12 bra 	$L__BB0_13;
	add.s32 	%r91, %r104, %r3;
	mul.wide.u32 	%rd45, %r91, 4;
	add.s64 	%rd46, %rd2, %rd45;
	ld.global.u32 	%r92, [%rd46];
	mad.lo.s32 	%r93, %r104, %r31, %r1;
	mul.wide.s32 	%rd47, %r93, 4;
	add.s64 	%rd48, %rd1, %rd47;
	ld.global.u32 	%r94, [%rd48];
	mad.lo.s32 	%r108, %r94, %r92, %r108;
$L__BB0_13:
	mad.lo.s32 	%r95, %r31, %r40, %r1;
	cvta.to.global.u64 	%rd49, %rd6;
	mul.wide.s32 	%rd50, %r95, 4;
	add.s64 	%rd51, %rd49, %rd50;
	st.global.u32 	[%rd51], %r108;
$L__BB0_14:
	ret;

}


// ===== COMPILED SASS (sm_100) =====

	.target	sm_100

	.elftype	@"ET_EXEC"


//--------------------- .note.nv.tkinfo           --------------------------
	.section	.note.nv.tkinfo,"",@"SHT_NOTE"
	.sectionflags	@"SHF_NOTE_NV_TKINFO"
	.tkinfo
        /*0018*/ 	.word	0x00000002
        /*0030*/ 	.string	""
        /*0030*/ 	.string	"ptxas"
        /*0030*/ 	.string	"Cuda compilation tools, release 13.0, V13.0.88"
        /*0030*/ 	.string	"Build cuda_13.0.r13.0/compiler.36424714_0"
        /*0030*/ 	.string	"-arch sm_100 -m 64 "



//--------------------- .note.nv.cuinfo           --------------------------
	.section	.note.nv.cuinfo,"",@"SHT_NOTE"
	.sectionflags	@"SHF_NOTE_NV_CUINFO"
        /*0018*/ 	.short	0x0002
        /*001a*/ 	.short	0x0064
        /*001c*/ 	.short	0x0082
	.zero		2


//--------------------- .nv.info                  --------------------------
	.section	.nv.info,"",@"SHT_CUDA_INFO"
	.align	4


	//----- nvinfo : EIATTR_REGCOUNT
	.align		4
        /*0000*/ 	.byte	0x04, 0x2f
        /*0002*/ 	.short	(.L_1 - .L_0)
	.align		4
.L_0:
        /*0004*/ 	.word	index@(_Z6kernelPiS_S_iiii)
        /*0008*/ 	.word	0x00000020


	//----- nvinfo : EIATTR_FRAME_SIZE
	.align		4
.L_1:
        /*000c*/ 	.byte	0x04, 0x11
        /*000e*/ 	.short	(.L_3 - .L_2)
	.align		4
.L_2:
        /*0010*/ 	.word	index@(_Z6kernelPiS_S_iiii)
        /*0014*/ 	.word	0x00000000


	//----- nvinfo : EIATTR_MIN_STACK_SIZE
	.align		4
.L_3:
        /*0018*/ 	.byte	0x04, 0x12
        /*001a*/ 	.short	(.L_5 - .L_4)
	.align		4
.L_4:
        /*001c*/ 	.word	index@(_Z6kernelPiS_S_iiii)
        /*0020*/ 	.word	0x00000000
.L_5:


//--------------------- .nv.compat                --------------------------
	.section	.nv.compat,"",@"SHT_CUDA_COMPAT_INFO"
	.align	4
        /*0000*/ 	.byte	0x02, 0x09, 0x00, 0x00, 0x02, 0x02, 0x01, 0x00, 0x02, 0x05, 0x05, 0x00, 0x03, 0x07, 0x01, 0x01
        /*0010*/ 	.byte	0x02, 0x03, 0x00, 0x00, 0x02, 0x06, 0x01, 0x00, 0x04, 0x0b, 0x08, 0x00, 0x09, 0x00, 0x00, 0x00
        /*0020*/ 	.byte	0x00, 0x00, 0x00, 0x00


//--------------------- .nv.info._Z6kernelPiS_S_iiii --------------------------
	.section	.nv.info._Z6kernelPiS_S_iiii,"",@"SHT_CUDA_INFO"
	.sectionflags	@""
	.align	4


	//----- nvinfo : EIATTR_CUDA_API_VERSION
	.align		4
        /*0000*/ 	.byte	0x04, 0x37
        /*0002*/ 	.short	(.L_7 - .L_6)
.L_6:
        /*0004*/ 	.word	0x00000082


	//----- nvinfo : EIATTR_KPARAM_INFO
	.align		4
.L_7:
        /*0008*/ 	.byte	0x04, 0x17
        /*000a*/ 	.short	(.L_9 - .L_8)
.L_8:
        /*000c*/ 	.word	0x00000000
        /*0010*/ 	.short	0x0006
        /*0012*/ 	.short	0x0024
        /*0014*/ 	.byte	0x00, 0xf0, 0x11, 0x00


	//----- nvinfo : EIATTR_KPARAM_INFO
	.align		4
.L_9:
        /*0018*/ 	.byte	0x04, 0x17
        /*001a*/ 	.short	(.L_11 - .L_10)
.L_10:
        /*001c*/ 	.word	0x00000000
        /*0020*/ 	.short	0x0005
        /*0022*/ 	.short	0x0020
        /*0024*/ 	.byte	0x00, 0xf0, 0x11, 0x00


	//----- nvinfo : EIATTR_KPARAM_INFO
	.align		4
.L_11:
        /*0028*/ 	.byte	0x04, 0x17
        /*002a*/ 	.short	(.L_13 - .L_12)
.L_12:
        /*002c*/ 	.word	0x00000000
        /*0030*/ 	.short	0x0004
        /*0032*/ 	.short	0x001c
        /*0034*/ 	.byte	0x00, 0xf0, 0x11, 0x00


	//----- nvinfo : EIATTR_KPARAM_INFO
	.align		4
.L_13:
        /*0038*/ 	.byte	0x04, 0x17
        /*003a*/ 	.short	(.L_15 - .L_14)
.L_14:
        /*003c*/ 	.word	0x00000000
        /*0040*/ 	.short	0x0003
        /*0042*/ 	.short	0x0018
        /*0044*/ 	.byte	0x00, 0xf0, 0x11, 0x00


	//----- nvinfo : EIATTR_KPARAM_INFO
	.align		4
.L_15:
        /*0048*/ 	.byte	0x04, 0x17
        /*004a*/ 	.short	(.L_17 - .L_16)
.L_16:
        /*004c*/ 	.word	0x00000000
        /*0050*/ 	.short	0x0002
        /*0052*/ 	.short	0x0010
        /*0054*/ 	.byte	0x00, 0xf5, 0x21, 0x00


	//----- nvinfo : EIATTR_KPARAM_INFO
	.align		4
.L_17:
        /*0058*/ 	.byte	0x04, 0x17
        /*005a*/ 	.short	(.L_19 - .L_18)
.L_18:
        /*005c*/ 	.word	0x00000000
        /*0060*/ 	.short	0x0001
        /*0062*/ 	.short	0x0008
        /*0064*/ 	.byte	0x00, 0xf5, 0x21, 0x00


	//----- nvinfo : EIATTR_KPARAM_INFO
	.align		4
.L_19:
        /*0068*/ 	.byte	0x04, 0x17
        /*006a*/ 	.short	(.L_21 - .L_20)
.L_20:
        /*006c*/ 	.word	0x00000000
        /*0070*/ 	.short	0x0000
        /*0072*/ 	.short	0x0000
        /*0074*/ 	.byte	0x00, 0xf5, 0x21, 0x00


	//----- nvinfo : EIATTR_SPARSE_MMA_MASK
	.align		4
.L_21:
        /*0078*/ 	.byte	0x03, 0x50
        /*007a*/ 	.short	0x0000


	//----- nvinfo : EIATTR_MAXREG_COUNT
	.align		4
        /*007c*/ 	.byte	0x03, 0x1b
        /*007e*/ 	.short	0x00ff


	//----- nvinfo : EIATTR_MERCURY_ISA_VERSION
	.align		4
        /*0080*/ 	.byte	0x03, 0x5f
        /*0082*/ 	.short	0x0101


	//----- nvinfo : EIATTR_VRC_CTA_INIT_COUNT
	.align		4
        /*0084*/ 	.byte	0x02, 0x4a
	.zero		1
	.zero		1


	//----- nvinfo : EIATTR_EXIT_INSTR_OFFSETS
	.align		4
        /*0088*/ 	.byte	0x04, 0x1c
        /*008a*/ 	.short	(.L_23 - .L_22)


	//   ....[0]....
.L_22:
        /*008c*/ 	.word	0x000000d0


	//   ....[1]....
        /*0090*/ 	.word	0x000008d0


	//----- nvinfo : EIATTR_CBANK_PARAM_SIZE
	.align		4
.L_23:
        /*0094*/ 	.byte	0x03, 0x19
        /*0096*/ 	.short	0x0028


	//----- nvinfo : EIATTR_PARAM_CBANK
	.align		4
        /*0098*/ 	.byte	0x04, 0x0a
        /*009a*/ 	.short	(.L_25 - .L_24)
	.align		4
.L_24:
        /*009c*/ 	.word	index@(.nv.constant0._Z6kernelPiS_S_iiii)
        /*00a0*/ 	.short	0x0380
        /*00a2*/ 	.short	0x0028


	//----- nvinfo : EIATTR_SW_WAR
	.align		4
.L_25:
        /*00a4*/ 	.byte	0x04, 0x36
        /*00a6*/ 	.short	(.L_27 - .L_26)
.L_26:
        /*00a8*/ 	.word	0x00000008
.L_27:


//--------------------- .nv.callgraph             --------------------------
	.section	.nv.callgraph,"",@"SHT_CUDA_CALLGRAPH"
	.align	4
	.sectionentsize	8
	.align		4
        /*0000*/ 	.word	0x00000000
	.align		4
        /*0004*/ 	.word	0xffffffff
	.align		4
        /*0008*/ 	.word	0x00000000
	.align		4
        /*000c*/ 	.word	0xfffffffe
	.align		4
        /*0010*/ 	.word	0x00000000
	.align		4
        /*0014*/ 	.word	0xfffffffd
	.align		4
        /*0018*/ 	.word	0x00000000
	.align		4
        /*001c*/ 	.word	0xfffffffc


//--------------------- .text._Z6kernelPiS_S_iiii --------------------------
	.section	.text._Z6kernelPiS_S_iiii,"ax",@progbits
	.align	128
        .global         _Z6kernelPiS_S_iiii
        .type           _Z6kernelPiS_S_iiii,@function
        .size           _Z6kernelPiS_S_iiii,(.L_x_5 - _Z6kernelPiS_S_iiii)
        .other          _Z6kernelPiS_S_iiii,@"STO_CUDA_ENTRY STV_DEFAULT"
_Z6kernelPiS_S_iiii:
.text._Z6kernelPiS_S_iiii:
[----:B------:R-:W-:Y:S01]  /*0000*/  LDC R1, c[0x0][0x37c] ;  /* 0x0000df00ff017b82 */ /* 0x000fe20000000800 */
[----:B------:R-:W0:Y:S01]  /*0010*/  S2R R0, SR_CTAID.Y ;  /* 0x0000000000007919 */ /* 0x000e220000002600 */
[----:B------:R-:W1:Y:S06]  /*0020*/  LDCU UR4, c[0x0][0x360] ;  /* 0x00006c00ff0477ac */ /* 0x000e6c0008000800 */
[----:B------:R-:W2:Y:S01]  /*0030*/  LDC.64 R2, c[0x0][0x398] ;  /* 0x0000e600ff027b82 */ /* 0x000ea20000000a00 */
[----:B------:R-:W0:Y:S01]  /*0040*/  S2R R7, SR_TID.Y ;  /* 0x0000000000077919 */ /* 0x000e220000002200 */
[----:B------:R-:W0:Y:S01]  /*0050*/  LDCU UR5, c[0x0][0x364] ;  /* 0x00006c80ff0577ac */ /* 0x000e220008000800 */
[----:B------:R-:W1:Y:S05]  /*0060*/  S2R R18, SR_CTAID.X ;  /* 0x0000000000127919 */ /* 0x000e6a0000002500 */
[----:B------:R-:W3:Y:S01]  /*0070*/  LDC R19, c[0x0][0x3a4] ;  /* 0x0000e900ff137b82 */ /* 0x000ee20000000800 */
[----:B------:R-:W1:Y:S01]  /*0080*/  S2R R5, SR_TID.X ;  /* 0x0000000000057919 */ /* 0x000e620000002100 */
[----:B0-----:R-:W-:-:S05]  /*0090*/  IMAD R0, R0, UR5, R7 ;  /* 0x0000000500007c24 */ /* 0x001fca000f8e0207 */
[----:B--2---:R-:W-:Y:S01]  /*00a0*/  ISETP.GE.AND P0, PT, R0, R2, PT ;  /* 0x000000020000720c */ /* 0x004fe20003f06270 */
[----:B-1----:R-:W-:-:S05]  /*00b0*/  IMAD R18, R18, UR4, R5 ;  /* 0x0000000412127c24 */ /* 0x002fca000f8e0205 */
[----:B---3--:R-:W-:-:S13]  /*00c0*/  ISETP.GE.OR P0, PT, R18, R19, P0 ;  /* 0x000000131200720c */ /* 0x008fda0000706670 */
[----:B------:R-:W-:Y:S05]  /*00d0*/  @P0 EXIT ;  /* 0x000000000000094d */ /* 0x000fea0003800000 */
[----:B------:R-:W-:Y:S01]  /*00e0*/  ISETP.GE.AND P0, PT, R3, 0x1, PT ;  /* 0x000000010300780c */ /* 0x000fe20003f06270 */
[----:B------:R-:W0:Y:S01]  /*00f0*/  LDCU.64 UR4, c[0x0][0x358] ;  /* 0x00006b00ff0477ac */ /* 0x000e220008000a00 */
[----:B------:R-:W-:-:S11]  /*0100*/  HFMA2 R24, -RZ, RZ, 0, 0 ;  /* 0x00000000ff187431 */ /* 0x000fd600000001ff */
[----:B------:R-:W-:Y:S05]  /*0110*/  @!P0 BRA `(.L_x_0) ;  /* 0x0000000400dc8947 */ /* 0x000fea0003800000 */
[C---:B------:R-:W-:Y:S01]  /*0120*/  ISETP.GE.U32.AND P1, PT, R3.reuse, 0x8, PT ;  /* 0x000000080300780c */ /* 0x040fe20003f26070 */
[----:B------:R-:W-:Y:S01]  /*0130*/  IMAD R20, R0, R3, RZ ;  /* 0x0000000300147224 */ /* 0x000fe200078e02ff */
[----:B------:R-:W-:Y:S02]  /*0140*/  LOP3.LUT R27, R3, 0x7, RZ, 0xc0, !PT ;  /* 0x00000007031b7812 */ /* 0x000fe400078ec0ff */
[----:B------:R-:W-:Y:S02]  /*0150*/  MOV R24, RZ ;  /* 0x000000ff00187202 */ /* 0x000fe40000000f00 */
[----:B------:R-:W-:Y:S02]  /*0160*/  ISETP.NE.AND P0, PT, R27, RZ, PT ;  /* 0x000000ff1b00720c */ /* 0x000fe40003f05270 */
[----:B------:R-:W-:-:S05]  /*0170*/  MOV R21, RZ ;  /* 0x000000ff00157202 */ /* 0x000fca0000000f00 */
[----:B------:R-:W-:Y:S06]  /*0180*/  @!P1 BRA `(.L_x_1) ;  /* 0x0000000000c09947 */ /* 0x000fec0003800000 */
[----:B------:R-:W1:Y:S01]  /*0190*/  LDC.64 R4, c[0x0][0x380] ;  /* 0x0000e000ff047b82 */ /* 0x000e620000000a00 */
[----:B------:R-:W-:Y:S02]  /*01a0*/  LOP3.LUT R21, R3, 0x7ffffff8, RZ, 0xc0, !PT ;  /* 0x7ffffff803157812 */ /* 0x000fe400078ec0ff */
[----:B------:R-:W-:Y:S02]  /*01b0*/  MOV R24, RZ ;  /* 0x000000ff00187202 */ /* 0x000fe40000000f00 */
[----:B------:R-:W-:Y:S02]  /*01c0*/  MOV R2, R18 ;  /* 0x0000001200027202 */ /* 0x000fe40000000f00 */
[----:B------:R-:W-:Y:S01]  /*01d0*/  IADD3 R22, PT, PT, -R21, RZ, RZ ;  /* 0x000000ff15167210 */ /* 0x000fe20007ffe1ff */
[----:B-1----:R-:W-:-:S03]  /*01e0*/  IMAD.WIDE.U32 R4, R20, 0x4, R4 ;  /* 0x0000000414047825 */ /* 0x002fc600078e0004 */
[----:B------:R-:W-:-:S04]  /*01f0*/  IADD3 R6, P1, PT, R4, 0x10, RZ ;  /* 0x0000001004067810 */ /* 0x000fc80007f3e0ff */
[----:B------:R-:W-:-:S09]  /*0200*/  IADD3.X R5, PT, PT, RZ, R5, RZ, P1, !PT ;  /* 0x00000005ff057210 */ /* 0x000fd20000ffe4ff */
.L_x_2:
[----:B------:R-:W1:Y:S01]  /*0210*/  LDC.64 R16, c[0x0][0x388] ;  /* 0x0000e200ff107b82 */ /* 0x000e620000000a00 */
[----:B------:R-:W-:-:S05]  /*0220*/  MOV R4, R6 ;  /* 0x0000000600047202 */ /* 0x000fca0000000f00 */
[----:B0-----:R-:W2:Y:S04]  /*0230*/  LDG.E R25, desc[UR4][R4.64+-0x10] ;  /* 0xfffff00404197981 */ /* 0x001ea8000c1e1900 */
[----:B------:R-:W3:Y:S04]  /*0240*/  LDG.E R23, desc[UR4][R4.64+-0xc] ;  /* 0xfffff40404177981 */ /* 0x000ee8000c1e1900 */
[----:B------:R-:W4:Y:S04]  /*0250*/  LDG.E R29, desc[UR4][R4.64+-0x8] ;  /* 0xfffff804041d7981 */ /* 0x000f28000c1e1900 */
[----:B------:R-:W5:Y:S01]  /*0260*/  LDG.E R28, desc[UR4][R4.64+-0x4] ;  /* 0xfffffc04041c7981 */ /* 0x000f62000c1e1900 */
[----:B-1----:R-:W-:-:S05]  /*0270*/  IMAD.WIDE R16, R2, 0x4, R16 ;  /* 0x0000000402107825 */ /* 0x002fca00078e0210 */
[----:B------:R0:W2:Y:S01]  /*0280*/  LDG.E R26, desc[UR4][R16.64] ;  /* 0x00000004101a7981 */ /* 0x0000a2000c1e1900 */
[----:B------:R-:W-:-:S04]  /*0290*/  IMAD.WIDE R14, R19, 0x4, R16 ;  /* 0x00000004130e7825 */ /* 0x000fc800078e0210 */
[C---:B------:R-:W-:Y:S02]  /*02a0*/  IMAD.WIDE R6, R19.reuse, 0x4, R14 ;  /* 0x0000000413067825 */ /* 0x040fe400078e020e */
[----:B------:R-:W3:Y:S02]  /*02b0*/  LDG.E R14, desc[UR4][R14.64] ;  /* 0x000000040e0e7981 */ /* 0x000ee4000c1e1900 */
[C---:B------:R-:W-:Y:S02]  /*02c0*/  IMAD.WIDE R10, R19.reuse, 0x4, R6 ;  /* 0x00000004130a7825 */ /* 0x040fe400078e0206 */
[----:B------:R-:W4:Y:S02]  /*02d0*/  LDG.E R6, desc[UR4][R6.64] ;  /* 0x0000000406067981 */ /* 0x000f24000c1e1900 */
[C---:B------:R-:W-:Y:S02]  /*02e0*/  IMAD.WIDE R8, R19.reuse, 0x4, R10 ;  /* 0x0000000413087825 */ /* 0x040fe400078e020a */
[----:B------:R-:W5:Y:S02]  /*02f0*/  LDG.E R10, desc[UR4][R10.64] ;  /* 0x000000040a0a7981 */ /* 0x000f64000c1e1900 */
[----:B------:R-:W-:-:S02]  /*0300*/  IMAD.WIDE R12, R19, 0x4, R8 ;  /* 0x00000004130c7825 */ /* 0x000fc400078e0208 */
[----:B------:R-:W5:Y:S04]  /*0310*/  LDG.E R7, desc[UR4][R4.64] ;  /* 0x0000000404077981 */ /* 0x000f68000c1e1900 */
[----:B------:R-:W5:Y:S01]  /*0320*/  LDG.E R8, desc[UR4][R8.64] ;  /* 0x0000000408087981 */ /* 0x000f62000c1e1900 */
[----:B0-----:R-:W-:-:S03]  /*0330*/  IMAD.WIDE R16, R19, 0x4, R12 ;  /* 0x0000000413107825 */ /* 0x001fc600078e020c */
[----:B------:R-:W5:Y:S04]  /*0340*/  LDG.E R12, desc[UR4][R12.64] ;  /* 0x000000040c0c7981 */ /* 0x000f68000c1e1900 */
[----:B------:R-:W5:Y:S04]  /*0350*/  LDG.E R15, desc[UR4][R16.64] ;  /* 0x00000004100f7981 */ /* 0x000f68000c1e1900 */
[----:B------:R-:W5:Y:S04]  /*0360*/  LDG.E R9, desc[UR4][R4.64+0x4] ;  /* 0x0000040404097981 */ /* 0x000f68000c1e1900 */
[----:B------:R-:W5:Y:S01]  /*0370*/  LDG.E R11, desc[UR4][R4.64+0xc] ;  /* 0x00000c04040b7981 */ /* 0x000f62000c1e1900 */
[----:B--2---:R-:W-:-:S02]  /*0380*/  IMAD R26, R25, R26, R24 ;  /* 0x0000001a191a7224 */ /* 0x004fc400078e0218 */
[----:B------:R-:W-:Y:S02]  /*0390*/  IMAD.WIDE R24, R19, 0x4, R16 ;  /* 0x0000000413187825 */ /* 0x000fe400078e0210 */
[----:B------:R0:W2:Y:S04]  /*03a0*/  LDG.E R16, desc[UR4][R4.64+0x8] ;  /* 0x0000080404107981 */ /* 0x0000a8000c1e1900 */
[----:B------:R-:W2:Y:S01]  /*03b0*/  LDG.E R24, desc[UR4][R24.64] ;  /* 0x0000000418187981 */ /* 0x000ea2000c1e1900 */
[----:B---3--:R-:W-:Y:S01]  /*03c0*/  IMAD R14, R23, R14, R26 ;  /* 0x0000000e170e7224 */ /* 0x008fe200078e021a */
[----:B------:R-:W-:-:S03]  /*03d0*/  IADD3 R22, PT, PT, R22, 0x8, RZ ;  /* 0x0000000816167810 */ /* 0x000fc60007ffe0ff */
[----:B----4-:R-:W-:Y:S01]  /*03e0*/  IMAD R29, R29, R6, R14 ;  /* 0x000000061d1d7224 */ /* 0x010fe200078e020e */
[----:B------:R-:W-:-:S03]  /*03f0*/  ISETP.NE.AND P1, PT, R22, RZ, PT ;  /* 0x000000ff1600720c */ /* 0x000fc60003f25270 */
[----:B-----5:R-:W-:Y:S01]  /*0400*/  IMAD R10, R28, R10, R29 ;  /* 0x0000000a1c0a7224 */ /* 0x020fe200078e021d */
[----:B------:R-:W-:-:S03]  /*0410*/  IADD3 R6, P2, PT, R4, 0x20, RZ ;  /* 0x0000002004067810 */ /* 0x000fc60007f5e0ff */
[----:B------:R-:W-:Y:S01]  /*0420*/  IMAD R7, R7, R8, R10 ;  /* 0x0000000807077224 */ /* 0x000fe200078e020a */
[----:B0-----:R-:W-:Y:S02]  /*0430*/  IADD3.X R5, PT, PT, RZ, R5, RZ, P2, !PT ;  /* 0x00000005ff057210 */ /* 0x001fe400017fe4ff */
[----:B------:R-:W-:Y:S01]  /*0440*/  LEA R2, R19, R2, 0x3 ;  /* 0x0000000213027211 */ /* 0x000fe200078e18ff */
[----:B------:R-:W-:-:S04]  /*0450*/  IMAD R7, R9, R12, R7 ;  /* 0x0000000c09077224 */ /* 0x000fc800078e0207 */
[----:B--2---:R-:W-:-:S04]  /*0460*/  IMAD R7, R16, R15, R7 ;  /* 0x0000000f10077224 */ /* 0x004fc800078e0207 */
[----:B------:R-:W-:Y:S01]  /*0470*/  IMAD R24, R11, R24, R7 ;  /* 0x000000180b187224 */ /* 0x000fe200078e0207 */
[----:B------:R-:W-:Y:S06]  /*0480*/  @P1 BRA `(.L_x_2) ;  /* 0xfffffffc00601947 */ /* 0x000fec000383ffff */
.L_x_1:
[----:B------:R-:W-:Y:S05]  /*0490*/  @!P0 BRA `(.L_x_0) ;  /* 0x0000000000fc8947 */ /* 0x000fea0003800000 */
[----:B------:R-:W-:Y:S02]  /*04a0*/  ISETP.GE.U32.AND P1, PT, R27, 0x4, PT ;  /* 0x000000041b00780c */ /* 0x000fe40003f26070 */
[----:B------:R-:W-:-:S04]  /*04b0*/  LOP3.LUT R2, R3, 0x3, RZ, 0xc0, !PT ;  /* 0x0000000303027812 */ /* 0x000fc800078ec0ff */
[----:B------:R-:W-:-:S07]  /*04c0*/  ISETP.NE.AND P0, PT, R2, RZ, PT ;  /* 0x000000ff0200720c */ /* 0x000fce0003f05270 */
[----:B------:R-:W-:Y:S06]  /*04d0*/  @!P1 BRA `(.L_x_3) ;  /* 0x00000000006c9947 */ /* 0x000fec0003800000 */
[----:B------:R-:W1:Y:S01]  /*04e0*/  LDC.64 R6, c[0x0][0x388] ;  /* 0x0000e200ff067b82 */ /* 0x000e620000000a00 */
[----:B------:R-:W2:Y:S01]  /*04f0*/  LDCU.64 UR6, c[0x0][0x380] ;  /* 0x00007000ff0677ac */ /* 0x000ea20008000a00 */
[----:B------:R-:W-:Y:S01]  /*0500*/  IMAD R9, R21, R19, R18 ;  /* 0x0000001315097224 */ /* 0x000fe200078e0212 */
[CC--:B------:R-:W-:Y:S02]  /*0510*/  IADD3 R5, PT, PT, R20.reuse, R21.reuse, RZ ;  /* 0x0000001514057210 */ /* 0x0c0fe40007ffe0ff */
[----:B------:R-:W-:-:S03]  /*0520*/  IADD3 R10, P1, PT, R20, R21, RZ ;  /* 0x00000015140a7210 */ /* 0x000fc60007f3e0ff */
[----:B------:R-:W3:Y:S01]  /*0530*/  LDC.64 R14, c[0x0][0x380] ;  /* 0x0000e000ff0e7b82 */ /* 0x000ee20000000a00 */
[----:B-1----:R-:W-:-:S04]  /*0540*/  IMAD.WIDE R6, R9, 0x4, R6 ;  /* 0x0000000409067825 */ /* 0x002fc800078e0206 */
[----:B------:R-:W-:Y:S02]  /*0550*/  IMAD.WIDE R8, R19, 0x4, R6 ;  /* 0x0000000413087825 */ /* 0x000fe400078e0206 */
[----:B0-----:R-:W4:Y:S02]  /*0560*/  LDG.E R6, desc[UR4][R6.64] ;  /* 0x0000000406067981 */ /* 0x001f24000c1e1900 */
[----:B---3--:R-:W-:Y:S01]  /*0570*/  IMAD.WIDE.U32 R14, R5, 0x4, R14 ;  /* 0x00000004050e7825 */ /* 0x008fe200078e000e */
[----:B------:R-:W-:Y:S02]  /*0580*/  IADD3.X R5, PT, PT, RZ, RZ, RZ, P1, !PT ;  /* 0x000000ffff057210 */ /* 0x000fe40000ffe4ff */
[----:B--2---:R-:W-:-:S03]  /*0590*/  LEA R4, P1, R10, UR6, 0x2 ;  /* 0x000000060a047c11 */ /* 0x004fc6000f8210ff */
[----:B------:R-:W4:Y:S01]  /*05a0*/  LDG.E R15, desc[UR4][R14.64] ;  /* 0x000000040e0f7981 */ /* 0x000f22000c1e1900 */
[----:B------:R-:W-:Y:S01]  /*05b0*/  LEA.HI.X R5, R10, UR7, R5, 0x2, P1 ;  /* 0x000000070a057c11 */ /* 0x000fe200088f1405 */
[C---:B------:R-:W-:Y:S02]  /*05c0*/  IMAD.WIDE R10, R19.reuse, 0x4, R8 ;  /* 0x00000004130a7825 */ /* 0x040fe400078e0208 */
[----:B------:R-:W2:Y:S04]  /*05d0*/  LDG.E R8, desc[UR4][R8.64] ;  /* 0x0000000408087981 */ /* 0x000ea8000c1e1900 */
[----:B------:R-:W2:Y:S01]  /*05e0*/  LDG.E R17, desc[UR4][R4.64+0x4] ;  /* 0x0000040404117981 */ /* 0x000ea2000c1e1900 */
[----:B------:R-:W-:-:S03]  /*05f0*/  IMAD.WIDE R12, R19, 0x4, R10 ;  /* 0x00000004130c7825 */ /* 0x000fc600078e020a */
[----:B------:R-:W3:Y:S04]  /*0600*/  LDG.E R22, desc[UR4][R10.64] ;  /* 0x000000040a167981 */ /* 0x000ee8000c1e1900 */
[----:B------:R-:W3:Y:S04]  /*0610*/  LDG.E R16, desc[UR4][R4.64+0x8] ;  /* 0x0000080404107981 */ /* 0x000ee8000c1e1900 */
[----:B------:R-:W5:Y:S04]  /*0620*/  LDG.E R23, desc[UR4][R4.64+0xc] ;  /* 0x00000c0404177981 */ /* 0x000f68000c1e1900 */
[----:B------:R-:W5:Y:S01]  /*0630*/  LDG.E R12, desc[UR4][R12.64] ;  /* 0x000000040c0c7981 */ /* 0x000f62000c1e1900 */
[----:B------:R-:W-:Y:S01]  /*0640*/  IADD3 R21, PT, PT, R21, 0x4, RZ ;  /* 0x0000000415157810 */ /* 0x000fe20007ffe0ff */
[----:B----4-:R-:W-:-:S04]  /*0650*/  IMAD R24, R15, R6, R24 ;  /* 0x000000060f187224 */ /* 0x010fc800078e0218 */
[----:B--2---:R-:W-:-:S04]  /*0660*/  IMAD R17, R17, R8, R24 ;  /* 0x0000000811117224 */ /* 0x004fc800078e0218 */
[----:B---3--:R-:W-:-:S04]  /*0670*/  IMAD R16, R16, R22, R17 ;  /* 0x0000001610107224 */ /* 0x008fc800078e0211 */
[----:B-----5:R-:W-:-:S07]  /*0680*/  IMAD R24, R23, R12, R16 ;  /* 0x0000000c17187224 */ /* 0x020fce00078e0210 */
.L_x_3:
[----:B------:R-:W-:Y:S05]  /*0690*/  @!P0 BRA `(.L_x_0) ;  /* 0x00000000007c8947 */ /* 0x000fea0003800000 */
[----:B------:R-:W-:Y:S01]  /*06a0*/  ISETP.NE.AND P1, PT, R2, 0x1, PT ;  /* 0x000000010200780c */ /* 0x000fe20003f25270 */
[----:B------:R-:W1:Y:S01]  /*06b0*/  LDC.64 R10, c[0x0][0x380] ;  /* 0x0000e000ff0a7b82 */ /* 0x000e620000000a00 */
[----:B------:R-:W-:-:S04]  /*06c0*/  LOP3.LUT R12, R3, 0x1, RZ, 0xc0, !PT ;  /* 0x00000001030c7812 */ /* 0x000fc800078ec0ff */
[----:B------:R-:W-:-:S03]  /*06d0*/  ISETP.NE.U32.AND P0, PT, R12, 0x1, PT ;  /* 0x000000010c00780c */ /* 0x000fc60003f05070 */
[----:B------:R-:W2:Y:S04]  /*06e0*/  LDC.64 R8, c[0x0][0x388] ;  /* 0x0000e200ff087b82 */ /* 0x000ea80000000a00 */
[CC--:B------:R-:W-:Y:S02]  /*06f0*/  @P1 IADD3 R13, PT, PT, R20.reuse, R21.reuse, RZ ;  /* 0x00000015140d1210 */ /* 0x0c0fe40007ffe0ff */
[----:B------:R-:W-:Y:S02]  /*0700*/  @P1 IADD3 R12, P2, PT, R20, R21, RZ ;  /* 0x00000015140c1210 */ /* 0x000fe40007f5e0ff */
[----:B------:R-:W3:Y:S02]  /*0710*/  @P1 LDC.64 R4, c[0x0][0x380] ;  /* 0x0000e000ff041b82 */ /* 0x000ee40000000a00 */
[----:B------:R-:W-:-:S06]  /*0720*/  @P1 IADD3.X R14, PT, PT, RZ, RZ, RZ, P2, !PT ;  /* 0x000000ffff0e1210 */ /* 0x000fcc00017fe4ff */
[----:B------:R-:W4:Y:S01]  /*0730*/  LDC.64 R2, c[0x0][0x380] ;  /* 0x0000e000ff027b82 */ /* 0x000f220000000a00 */
[----:B-1----:R-:W-:-:S04]  /*0740*/  @P1 IMAD.WIDE.U32 R10, R13, 0x4, R10 ;  /* 0x000000040d0a1825 */ /* 0x002fc800078e000a */
[C---:B------:R-:W-:Y:S01]  /*0750*/  @P1 IMAD R13, R21.reuse, R19, R18 ;  /* 0x00000013150d1224 */ /* 0x040fe200078e0212 */
[----:B------:R-:W-:Y:S01]  /*0760*/  @P1 IADD3 R21, PT, PT, R21, 0x2, RZ ;  /* 0x0000000215151810 */ /* 0x000fe20007ffe0ff */
[----:B0-----:R-:W5:Y:S01]  /*0770*/  @P1 LDG.E R11, desc[UR4][R10.64] ;  /* 0x000000040a0b1981 */ /* 0x001f62000c1e1900 */
[----:B------:R-:W0:Y:S01]  /*0780*/  LDC.64 R6, c[0x0][0x388] ;  /* 0x0000e200ff067b82 */ /* 0x000e220000000a00 */
[----:B--2---:R-:W-:Y:S01]  /*0790*/  @P1 IMAD.WIDE R8, R13, 0x4, R8 ;  /* 0x000000040d081825 */ /* 0x004fe200078e0208 */
[----:B------:R-:W-:Y:S02]  /*07a0*/  @!P0 IADD3 R15, PT, PT, R20, R21, RZ ;  /* 0x00000015140f8210 */ /* 0x000fe40007ffe0ff */
[----:B---3--:R-:W-:Y:S01]  /*07b0*/  @P1 LEA R4, P2, R12, R4, 0x2 ;  /* 0x000000040c041211 */ /* 0x008fe200078410ff */
[----:B------:R-:W-:-:S03]  /*07c0*/  @!P0 IMAD R21, R21, R19, R18 ;  /* 0x0000001315158224 */ /* 0x000fc600078e0212 */
[----:B------:R-:W-:Y:S01]  /*07d0*/  @P1 LEA.HI.X R5, R12, R5, R14, 0x2, P2 ;  /* 0x000000050c051211 */ /* 0x000fe200010f140e */
[----:B------:R-:W-:Y:S01]  /*07e0*/  @P1 IMAD.WIDE R12, R19, 0x4, R8 ;  /* 0x00000004130c1825 */ /* 0x000fe200078e0208 */
[----:B------:R-:W5:Y:S03]  /*07f0*/  @P1 LDG.E R14, desc[UR4][R8.64] ;  /* 0x00000004080e1981 */ /* 0x000f66000c1e1900 */
[----:B----4-:R-:W-:Y:S01]  /*0800*/  @!P0 IMAD.WIDE.U32 R2, R15, 0x4, R2 ;  /* 0x000000040f028825 */ /* 0x010fe200078e0002 */
[----:B------:R-:W2:Y:S04]  /*0810*/  @P1 LDG.E R4, desc[UR4][R4.64+0x4] ;  /* 0x0000040404041981 */ /* 0x000ea8000c1e1900 */
[----:B------:R-:W2:Y:S01]  /*0820*/  @P1 LDG.E R12, desc[UR4][R12.64] ;  /* 0x000000040c0c1981 */ /* 0x000ea2000c1e1900 */
[----:B0-----:R-:W-:-:S03]  /*0830*/  @!P0 IMAD.WIDE R6, R21, 0x4, R6 ;  /* 0x0000000415068825 */ /* 0x001fc600078e0206 */
[----:B------:R-:W3:Y:S04]  /*0840*/  @!P0 LDG.E R3, desc[UR4][R2.64] ;  /* 0x0000000402038981 */ /* 0x000ee8000c1e1900 */
[----:B------:R-:W3:Y:S01]  /*0850*/  @!P0 LDG.E R6, desc[UR4][R6.64] ;  /* 0x0000000406068981 */ /* 0x000ee2000c1e1900 */
[----:B-----5:R-:W-:-:S04]  /*0860*/  @P1 IMAD R11, R11, R14, R24 ;  /* 0x0000000e0b0b1224 */ /* 0x020fc800078e0218 */
[----:B--2---:R-:W-:-:S04]  /*0870*/  @P1 IMAD R24, R4, R12, R11 ;  /* 0x0000000c04181224 */ /* 0x004fc800078e020b */
[----:B---3--:R-:W-:-:S07]  /*0880*/  @!P0 IMAD R24, R3, R6, R24 ;  /* 0x0000000603188224 */ /* 0x008fce00078e0218 */
.L_x_0:
[----:B------:R-:W1:Y:S01]  /*0890*/  LDC.64 R2, c[0x0][0x390] ;  /* 0x0000e400ff027b82 */ /* 0x000e620000000a00 */
[----:B------:R-:W-:-:S04]  /*08a0*/  IMAD R19, R0, R19, R18 ;  /* 0x0000001300137224 */ /* 0x000fc800078e0212 */
[----:B-1----:R-:W-:-:S05]  /*08b0*/  IMAD.WIDE R2, R19, 0x4, R2 ;  /* 0x0000000413027825 */ /* 0x002fca00078e0202 */
[----:B0-----:R-:W-:Y:S01]  /*08c0*/  STG.E desc[UR4][R2.64], R24 ;  /* 0x0000001802007986 */ /* 0x001fe2000c101904 */
[----:B------:R-:W-:Y:S05]  /*08d0*/  EXIT ;  /* 0x000000000000794d */ /* 0x000fea0003800000 */
.L_x_4:
[----:B------:R-:W-:-:S00]  /*08e0*/  BRA `(.L_x_4) ;  /* 0xfffffffc00fc7947 */ /* 0x000fc0000383ffff */
[----:B------:R-:W-:-:S00]  /*08f0*/  NOP ;  /* 0x0000000000007918 */ /* 0x000fc00000000000 */
        /* <DEDUP_REMOVED lines=8> */
.L_x_5:


//--------------------- .nv.shared.reserved.0     --------------------------
	.section	.nv.shared.reserved.0,"aw",@nobits
	.weak		__nv_reservedSMEM_offset_0_alias
	.size		__nv_reservedSMEM_offset_0_alias, 0, 64
	.other		__nv_reservedSMEM_offset_0_alias,@"STO_CUDA_RESERVED_SHARED STV_DEFAULT"
__nv_reservedSMEM_offset_0_alias:
	.zero		0
	.zero		64


//--------------------- .nv.constant0._Z6kernelPiS_S_iiii --------------------------
	.section	.nv.constant0._Z6kernelPiS_S_iiii,"a",@progbits
	.sectionflags	@""
	.align	4
.nv.constant0._Z6kernelPiS_S_iiii:
	.zero		936


//--------------------- SYMBOLS --------------------------

	.type		.nv.reservedSmem.offset0,@object
	.size		.nv.reservedSmem.offset0,0x4
